//
// Generated by NVIDIA NVVM Compiler
//
// Compiler Build ID: CL-36424714
// Cuda compilation tools, release 13.0, V13.0.88
// Based on NVVM 20.0.0
//

.version 9.0
.target sm_100
.address_size 64

	// .globl	_Z9matrixMulPfS_S_iii
// _ZZ9matrixMulPfS_S_iiiE4ds_A has been demoted
// _ZZ9matrixMulPfS_S_iiiE4ds_B has been demoted

.visible .entry _Z9matrixMulPfS_S_iii(
	.param .u64 .ptr .align 1 _Z9matrixMulPfS_S_iii_param_0,
	.param .u64 .ptr .align 1 _Z9matrixMulPfS_S_iii_param_1,
	.param .u64 .ptr .align 1 _Z9matrixMulPfS_S_iii_param_2,
	.param .u32 _Z9matrixMulPfS_S_iii_param_3,
	.param .u32 _Z9matrixMulPfS_S_iii_param_4,
	.param .u32 _Z9matrixMulPfS_S_iii_param_5
)
{
	.reg .pred 	%p<8>;
	.reg .b32 	%r<45>;
	.reg .b32 	%f<111>;
	.reg .b64 	%rd<13>;
	// demoted variable
	.shared .align 4 .b8 _ZZ9matrixMulPfS_S_iiiE4ds_A[4096];
	// demoted variable
	.shared .align 4 .b8 _ZZ9matrixMulPfS_S_iiiE4ds_B[4096];
	ld.param.u64 	%rd4, [_Z9matrixMulPfS_S_iii_param_0];
	ld.param.u64 	%rd5, [_Z9matrixMulPfS_S_iii_param_1];
	ld.param.u64 	%rd6, [_Z9matrixMulPfS_S_iii_param_2];
	ld.param.u32 	%r26, [_Z9matrixMulPfS_S_iii_param_3];
	ld.param.u32 	%r27, [_Z9matrixMulPfS_S_iii_param_4];
	ld.param.u32 	%r25, [_Z9matrixMulPfS_S_iii_param_5];
	mov.u32 	%r28, %ctaid.x;
	mov.u32 	%r29, %ctaid.y;
	mov.u32 	%r40, %tid.x;
	mov.u32 	%r42, %tid.y;
	shl.b32 	%r30, %r29, 5;
	add.s32 	%r3, %r30, %r42;
	shl.b32 	%r4, %r28, 5;
	add.s32 	%r31, %r4, %r40;
	setp.ge.s32 	%p1, %r3, %r26;
	setp.ge.s32 	%p2, %r31, %r27;
	or.pred  	%p3, %p1, %p2;
	@%p3 bra 	$L__BB0_9;
	setp.lt.s32 	%p4, %r25, 1;
	mov.f32 	%f110, 0f00000000;
	@%p4 bra 	$L__BB0_8;
	add.s32 	%r32, %r25, 31;
	shr.u32 	%r33, %r32, 5;
	shl.b32 	%r34, %r42, 7;
	mov.u32 	%r35, _ZZ9matrixMulPfS_S_iiiE4ds_A;
	add.s32 	%r6, %r35, %r34;
	shl.b32 	%r36, %r40, 2;
	add.s32 	%r7, %r6, %r36;
	mov.u32 	%r37, _ZZ9matrixMulPfS_S_iiiE4ds_B;
	add.s32 	%r9, %r37, %r36;
	add.s32 	%r8, %r9, %r34;
	neg.s32 	%r44, %r33;
	mad.lo.s32 	%r38, %r42, %r27, %r40;
	add.s32 	%r43, %r38, %r4;
	shl.b32 	%r12, %r27, 5;
	mad.lo.s32 	%r41, %r25, %r3, %r40;
	cvta.to.global.u64 	%rd1, %rd4;
	cvta.to.global.u64 	%rd2, %rd5;
	mov.f32 	%f110, 0f00000000;
$L__BB0_3:
	mul.wide.s32 	%rd7, %r41, 4;
	add.s64 	%rd3, %rd1, %rd7;
	setp.ge.s32 	%p5, %r40, %r25;
	mov.f32 	%f108, 0f00000000;
	@%p5 bra 	$L__BB0_5;
	ld.global.f32 	%f108, [%rd3];
$L__BB0_5:
	st.shared.f32 	[%r7], %f108;
	setp.ge.s32 	%p6, %r42, %r25;
	mov.f32 	%f109, 0f00000000;
	@%p6 bra 	$L__BB0_7;
	mul.wide.s32 	%rd8, %r43, 4;
	add.s64 	%rd9, %rd2, %rd8;
	ld.global.f32 	%f109, [%rd9];
$L__BB0_7:
	st.shared.f32 	[%r8], %f109;
	bar.sync 	0;
	ld.shared.f32 	%f12, [%r6];
	ld.shared.f32 	%f13, [%r9];
	fma.rn.f32 	%f14, %f12, %f13, %f110;
	ld.shared.f32 	%f15, [%r6+4];
	ld.shared.f32 	%f16, [%r9+128];
	fma.rn.f32 	%f17, %f15, %f16, %f14;
	ld.shared.f32 	%f18, [%r6+8];
	ld.shared.f32 	%f19, [%r9+256];
	fma.rn.f32 	%f20, %f18, %f19, %f17;
	ld.shared.f32 	%f21, [%r6+12];
	ld.shared.f32 	%f22, [%r9+384];
	fma.rn.f32 	%f23, %f21, %f22, %f20;
	ld.shared.f32 	%f24, [%r6+16];
	ld.shared.f32 	%f25, [%r9+512];
	fma.rn.f32 	%f26, %f24, %f25, %f23;
	ld.shared.f32 	%f27, [%r6+20];
	ld.shared.f32 	%f28, [%r9+640];
	fma.rn.f32 	%f29, %f27, %f28, %f26;
	ld.shared.f32 	%f30, [%r6+24];
	ld.shared.f32 	%f31, [%r9+768];
	fma.rn.f32 	%f32, %f30, %f31, %f29;
	ld.shared.f32 	%f33, [%r6+28];
	ld.shared.f32 	%f34, [%r9+896];
	fma.rn.f32 	%f35, %f33, %f34, %f32;
	ld.shared.f32 	%f36, [%r6+32];
	ld.shared.f32 	%f37, [%r9+1024];
	fma.rn.f32 	%f38, %f36, %f37, %f35;
	ld.shared.f32 	%f39, [%r6+36];
	ld.shared.f32 	%f40, [%r9+1152];
	fma.rn.f32 	%f41, %f39, %f40, %f38;
	ld.shared.f32 	%f42, [%r6+40];
	ld.shared.f32 	%f43, [%r9+1280];
	fma.rn.f32 	%f44, %f42, %f43, %f41;
	ld.shared.f32 	%f45, [%r6+44];
	ld.shared.f32 	%f46, [%r9+1408];
	fma.rn.f32 	%f47, %f45, %f46, %f44;
	ld.shared.f32 	%f48, [%r6+48];
	ld.shared.f32 	%f49, [%r9+1536];
	fma.rn.f32 	%f50, %f48, %f49, %f47;
	ld.shared.f32 	%f51, [%r6+52];
	ld.shared.f32 	%f52, [%r9+1664];
	fma.rn.f32 	%f53, %f51, %f52, %f50;
	ld.shared.f32 	%f54, [%r6+56];
	ld.shared.f32 	%f55, [%r9+1792];
	fma.rn.f32 	%f56, %f54, %f55, %f53;
	ld.shared.f32 	%f57, [%r6+60];
	ld.shared.f32 	%f58, [%r9+1920];
	fma.rn.f32 	%f59, %f57, %f58, %f56;
	ld.shared.f32 	%f60, [%r6+64];
	ld.shared.f32 	%f61, [%r9+2048];
	fma.rn.f32 	%f62, %f60, %f61, %f59;
	ld.shared.f32 	%f63, [%r6+68];
	ld.shared.f32 	%f64, [%r9+2176];
	fma.rn.f32 	%f65, %f63, %f64, %f62;
	ld.shared.f32 	%f66, [%r6+72];
	ld.shared.f32 	%f67, [%r9+2304];
	fma.rn.f32 	%f68, %f66, %f67, %f65;
	ld.shared.f32 	%f69, [%r6+76];
	ld.shared.f32 	%f70, [%r9+2432];
	fma.rn.f32 	%f71, %f69, %f70, %f68;
	ld.shared.f32 	%f72, [%r6+80];
	ld.shared.f32 	%f73, [%r9+2560];
	fma.rn.f32 	%f74, %f72, %f73, %f71;
	ld.shared.f32 	%f75, [%r6+84];
	ld.shared.f32 	%f76, [%r9+2688];
	fma.rn.f32 	%f77, %f75, %f76, %f74;
	ld.shared.f32 	%f78, [%r6+88];
	ld.shared.f32 	%f79, [%r9+2816];
	fma.rn.f32 	%f80, %f78, %f79, %f77;
	ld.shared.f32 	%f81, [%r6+92];
	ld.shared.f32 	%f82, [%r9+2944];
	fma.rn.f32 	%f83, %f81, %f82, %f80;
	ld.shared.f32 	%f84, [%r6+96];
	ld.shared.f32 	%f85, [%r9+3072];
	fma.rn.f32 	%f86, %f84, %f85, %f83;
	ld.shared.f32 	%f87, [%r6+100];
	ld.shared.f32 	%f88, [%r9+3200];
	fma.rn.f32 	%f89, %f87, %f88, %f86;
	ld.shared.f32 	%f90, [%r6+104];
	ld.shared.f32 	%f91, [%r9+3328];
	fma.rn.f32 	%f92, %f90, %f91, %f89;
	ld.shared.f32 	%f93, [%r6+108];
	ld.shared.f32 	%f94, [%r9+3456];
	fma.rn.f32 	%f95, %f93, %f94, %f92;
	ld.shared.f32 	%f96, [%r6+112];
	ld.shared.f32 	%f97, [%r9+3584];
	fma.rn.f32 	%f98, %f96, %f97, %f95;
	ld.shared.f32 	%f99, [%r6+116];
	ld.shared.f32 	%f100, [%r9+3712];
	fma.rn.f32 	%f101, %f99, %f100, %f98;
	ld.shared.f32 	%f102, [%r6+120];
	ld.shared.f32 	%f103, [%r9+3840];
	fma.rn.f32 	%f104, %f102, %f103, %f101;
	ld.shared.f32 	%f105, [%r6+124];
	ld.shared.f32 	%f106, [%r9+3968];
	fma.rn.f32 	%f110, %f105, %f106, %f104;
	bar.sync 	0;
	add.s32 	%r44, %r44, 1;
	setp.ne.s32 	%p7, %r44, 0;
	add.s32 	%r43, %r43, %r12;
	add.s32 	%r42, %r42, 32;
	add.s32 	%r41, %r41, 32;
	add.s32 	%r40, %r40, 32;
	@%p7 bra 	$L__BB0_3;
$L__BB0_8:
	mad.lo.s32 	%r39, %r27, %r3, %r31;
	cvta.to.global.u64 	%rd10, %rd6;
	mul.wide.s32 	%rd11, %r39, 4;
	add.s64 	%rd12, %rd10, %rd11;
	st.global.f32 	[%rd12], %f110;
$L__BB0_9:
	ret;

}


// ===== COMPILED SASS (sm_100) =====

	.target	sm_100

	.elftype	@"ET_EXEC"


//--------------------- .note.nv.tkinfo           --------------------------
	.section	.note.nv.tkinfo,"",@"SHT_NOTE"
	.sectionflags	@"SHF_NOTE_NV_TKINFO"
	.tkinfo
        /*0018*/ 	.word	0x00000002
        /*0030*/ 	.string	""
        /*0030*/ 	.string	"ptxas"
        /*0030*/ 	.string	"Cuda compilation tools, release 13.0, V13.0.88"
        /*0030*/ 	.string	"Build cuda_13.0.r13.0/compiler.36424714_0"
        /*0030*/ 	.string	"-arch sm_100 -m 64 "



//--------------------- .note.nv.cuinfo           --------------------------
	.section	.note.nv.cuinfo,"",@"SHT_NOTE"
	.sectionflags	@"SHF_NOTE_NV_CUINFO"
        /*0018*/ 	.short	0x0002
        /*001a*/ 	.short	0x0064
        /*001c*/ 	.short	0x0082
	.zero		2


//--------------------- .nv.info                  --------------------------
	.section	.nv.info,"",@"SHT_CUDA_INFO"
	.align	4


	//----- nvinfo : EIATTR_REGCOUNT
	.align		4
        /*0000*/ 	.byte	0x04, 0x2f
        /*0002*/ 	.short	(.L_1 - .L_0)
	.align		4
.L_0:
        /*0004*/ 	.word	index@(_Z9matrixMulPfS_S_iii)
        /*0008*/ 	.word	0x00000020


	//----- nvinfo : EIATTR_FRAME_SIZE
	.align		4
.L_1:
        /*000c*/ 	.byte	0x04, 0x11
        /*000e*/ 	.short	(.L_3 - .L_2)
	.align		4
.L_2:
        /*0010*/ 	.word	index@(_Z9matrixMulPfS_S_iii)
        /*0014*/ 	.word	0x00000000


	//----- nvinfo : EIATTR_MIN_STACK_SIZE
	.align		4
.L_3:
        /*0018*/ 	.byte	0x04, 0x12
        /*001a*/ 	.short	(.L_5 - .L_4)
	.align		4
.L_4:
        /*001c*/ 	.word	index@(_Z9matrixMulPfS_S_iii)
        /*0020*/ 	.word	0x00000000
.L_5:


//--------------------- .nv.compat                --------------------------
	.section	.nv.compat,"",@"SHT_CUDA_COMPAT_INFO"
	.align	4
        /*0000*/ 	.byte	0x02, 0x09, 0x00, 0x00, 0x02, 0x02, 0x01, 0x00, 0x02, 0x05, 0x05, 0x00, 0x03, 0x07, 0x01, 0x01
        /*0010*/ 	.byte	0x02, 0x03, 0x00, 0x00, 0x02, 0x06, 0x01, 0x00, 0x04, 0x0b, 0x08, 0x00, 0x09, 0x00, 0x00, 0x00
        /*0020*/ 	.byte	0x00, 0x00, 0x00, 0x00


//--------------------- .nv.info._Z9matrixMulPfS_S_iii --------------------------
	.section	.nv.info._Z9matrixMulPfS_S_iii,"",@"SHT_CUDA_INFO"
	.sectionflags	@""
	.align	4


	//----- nvinfo : EIATTR_CUDA_API_VERSION
	.align		4
        /*0000*/ 	.byte	0x04, 0x37
        /*0002*/ 	.short	(.L_7 - .L_6)
.L_6:
        /*0004*/ 	.word	0x00000082


	//----- nvinfo : EIATTR_KPARAM_INFO
	.align		4
.L_7:
        /*0008*/ 	.byte	0x04, 0x17
        /*000a*/ 	.short	(.L_9 - .L_8)
.L_8:
        /*000c*/ 	.word	0x00000000
        /*0010*/ 	.short	0x0005
        /*0012*/ 	.short	0x0020
        /*0014*/ 	.byte	0x00, 0xf0, 0x11, 0x00


	//----- nvinfo : EIATTR_KPARAM_INFO
	.align		4
.L_9:
        /*0018*/ 	.byte	0x04, 0x17
        /*001a*/ 	.short	(.L_11 - .L_10)
.L_10:
        /*001c*/ 	.word	0x00000000
        /*0020*/ 	.short	0x0004
        /*0022*/ 	.short	0x001c
        /*0024*/ 	.byte	0x00, 0xf0, 0x11, 0x00


	//----- nvinfo : EIATTR_KPARAM_INFO
	.align		4
.L_11:
        /*0028*/ 	.byte	0x04, 0x17
        /*002a*/ 	.short	(.L_13 - .L_12)
.L_12:
        /*002c*/ 	.word	0x00000000
        /*0030*/ 	.short	0x0003
        /*0032*/ 	.short	0x0018
        /*0034*/ 	.byte	0x00, 0xf0, 0x11, 0x00


	//----- nvinfo : EIATTR_KPARAM_INFO
	.align		4
.L_13:
        /*0038*/ 	.byte	0x04, 0x17
        /*003a*/ 	.short	(.L_15 - .L_14)
.L_14:
        /*003c*/ 	.word	0x00000000
        /*0040*/ 	.short	0x0002
        /*0042*/ 	.short	0x0010
        /*0044*/ 	.byte	0x00, 0xf5, 0x21, 0x00


	//----- nvinfo : EIATTR_KPARAM_INFO
	.align		4
.L_15:
        /*0048*/ 	.byte	0x04, 0x17
        /*004a*/ 	.short	(.L_17 - .L_16)
.L_16:
        /*004c*/ 	.word	0x00000000
        /*0050*/ 	.short	0x0001
        /*0052*/ 	.short	0x0008
        /*0054*/ 	.byte	0x00, 0xf5, 0x21, 0x00


	//----- nvinfo : EIATTR_KPARAM_INFO
	.align		4
.L_17:
        /*0058*/ 	.byte	0x04, 0x17
        /*005a*/ 	.short	(.L_19 - .L_18)
.L_18:
        /*005c*/ 	.word	0x00000000
        /*0060*/ 	.short	0x0000
        /*0062*/ 	.short	0x0000
        /*0064*/ 	.byte	0x00, 0xf5, 0x21, 0x00


	//----- nvinfo : EIATTR_SPARSE_MMA_MASK
	.align		4
.L_19:
        /*0068*/ 	.byte	0x03, 0x50
        /*006a*/ 	.short	0x0000


	//----- nvinfo : EIATTR_MAXREG_COUNT
	.align		4
        /*006c*/ 	.byte	0x03, 0x1b
        /*006e*/ 	.short	0x00ff


	//----- nvinfo : EIATTR_NUM_BARRIERS
	.align		4
        /*0070*/ 	.byte	0x02, 0x4c
        /*0072*/ 	.byte	0x01
	.zero		1


	//----- nvinfo : EIATTR_MERCURY_ISA_VERSION
	.align		4
        /*0074*/ 	.byte	0x03, 0x5f
        /*0076*/ 	.short	0x0101


	//----- nvinfo : EIATTR_VRC_CTA_INIT_COUNT
	.align		4
        /*0078*/ 	.byte	0x02, 0x4a
	.zero		1
	.zero		1


	//----- nvinfo : EIATTR_EXIT_INSTR_OFFSETS
	.align		4
        /*007c*/ 	.byte	0x04, 0x1c
        /*007e*/ 	.short	(.L_21 - .L_20)


	//   ....[0]....
.L_20:
        /*0080*/ 	.word	0x000000b0


	//   ....[1]....
        /*0084*/ 	.word	0x00000850


	//----- nvinfo : EIATTR_CBANK_PARAM_SIZE
	.align		4
.L_21:
        /*0088*/ 	.byte	0x03, 0x19
        /*008a*/ 	.short	0x0024


	//----- nvinfo : EIATTR_PARAM_CBANK
	.align		4
        /*008c*/ 	.byte	0x04, 0x0a
        /*008e*/ 	.short	(.L_23 - .L_22)
	.align		4
.L_22:
        /*0090*/ 	.word	index@(.nv.constant0._Z9matrixMulPfS_S_iii)
        /*0094*/ 	.short	0x0380
        /*0096*/ 	.short	0x0024


	//----- nvinfo : EIATTR_SW_WAR
	.align		4
.L_23:
        /*0098*/ 	.byte	0x04, 0x36
        /*009a*/ 	.short	(.L_25 - .L_24)
.L_24:
        /*009c*/ 	.word	0x00000008
.L_25:


//--------------------- .nv.callgraph             --------------------------
	.section	.nv.callgraph,"",@"SHT_CUDA_CALLGRAPH"
	.align	4
	.sectionentsize	8
	.align		4
        /*0000*/ 	.word	0x00000000
	.align		4
        /*0004*/ 	.word	0xffffffff
	.align		4
        /*0008*/ 	.word	0x00000000
	.align		4
        /*000c*/ 	.word	0xfffffffe
	.align		4
        /*0010*/ 	.word	0x00000000
	.align		4
        /*0014*/ 	.word	0xfffffffd
	.align		4
        /*0018*/ 	.word	0x00000000
	.align		4
        /*001c*/ 	.word	0xfffffffc


//--------------------- .text._Z9matrixMulPfS_S_iii --------------------------
	.section	.text._Z9matrixMulPfS_S_iii,"ax",@progbits
	.align	128
        .global         _Z9matrixMulPfS_S_iii
        .type           _Z9matrixMulPfS_S_iii,@function
        .size           _Z9matrixMulPfS_S_iii,(.L_x_3 - _Z9matrixMulPfS_S_iii)
        .other          _Z9matrixMulPfS_S_iii,@"STO_CUDA_ENTRY STV_DEFAULT"
_Z9matrixMulPfS_S_iii:
.text._Z9matrixMulPfS_S_iii:
[----:B------:R-:W-:Y:S01]  /*0000*/  LDC R1, c[0x0][0x37c] ;  /* 0x0000df00ff017b82 */ /* 0x000fe20000000800 */
[----:B------:R-:W0:Y:S01]  /*0010*/  S2R R0, SR_CTAID.X ;  /* 0x0000000000007919 */ /* 0x000e220000002500 */
[----:B------:R-:W1:Y:S01]  /*0020*/  LDCU.64 UR4, c[0x0][0x398] ;  /* 0x00007300ff0477ac */ /* 0x000e620008000a00 */
[----:B------:R-:W0:Y:S01]  /*0030*/  S2R R16, SR_TID.X ;  /* 0x0000000000107919 */ /* 0x000e220000002100 */
[----:B------:R-:W2:Y:S01]  /*0040*/  S2R R19, SR_CTAID.Y ;  /* 0x0000000000137919 */ /* 0x000ea20000002600 */
[----:B------:R-:W2:Y:S01]  /*0050*/  S2R R17, SR_TID.Y ;  /* 0x0000000000117919 */ /* 0x000ea20000002200 */
[----:B-1----:R-:W-:Y:S02]  /*0060*/  MOV R8, UR5 ;  /* 0x0000000500087c02 */ /* 0x002fe40008000f00 */
[----:B0-----:R-:W-:-:S04]  /*0070*/  LEA R18, R0, R16, 0x5 ;  /* 0x0000001000127211 */ /* 0x001fc800078e28ff */
[----:B------:R-:W-:Y:S02]  /*0080*/  ISETP.GE.AND P0, PT, R18, R8, PT ;  /* 0x000000081200720c */ /* 0x000fe40003f06270 */
[----:B--2---:R-:W-:-:S04]  /*0090*/  LEA R19, R19, R17, 0x5 ;  /* 0x0000001113137211 */ /* 0x004fc800078e28ff */
[----:B------:R-:W-:-:S13]  /*00a0*/  ISETP.GE.OR P0, PT, R19, UR4, P0 ;  /* 0x0000000413007c0c */ /* 0x000fda0008706670 */
[----:B------:R-:W-:Y:S05]  /*00b0*/  @P0 EXIT ;  /* 0x000000000000094d */ /* 0x000fea0003800000 */
[----:B------:R-:W0:Y:S01]  /*00c0*/  LDCU UR10, c[0x0][0x3a0] ;  /* 0x00007400ff0a77ac */ /* 0x000e220008000800 */
[----:B------:R-:W-:Y:S01]  /*00d0*/  HFMA2 R23, -RZ, RZ, 0, 0 ;  /* 0x00000000ff177431 */ /* 0x000fe200000001ff */
[----:B------:R-:W1:Y:S01]  /*00e0*/  LDCU.64 UR8, c[0x0][0x358] ;  /* 0x00006b00ff0877ac */ /* 0x000e620008000a00 */
[----:B0-----:R-:W-:-:S09]  /*00f0*/  UISETP.GE.AND UP0, UPT, UR10, 0x1, UPT ;  /* 0x000000010a00788c */ /* 0x001fd2000bf06270 */
[----:B-1----:R-:W-:Y:S05]  /*0100*/  BRA.U !UP0, `(.L_x_0) ;  /* 0x0000000508c07547 */ /* 0x002fea000b800000 */
[----:B------:R-:W0:Y:S01]  /*0110*/  S2UR UR7, SR_CgaCtaId ;  /* 0x00000000000779c3 */ /* 0x000e220000008800 */
[----:B------:R-:W-:Y:S01]  /*0120*/  UMOV UR5, 0x400 ;  /* 0x0000040000057882 */ /* 0x000fe20000000000 */
[--C-:B------:R-:W-:Y:S01]  /*0130*/  IMAD R7, R17, R8, R16.reuse ;  /* 0x0000000811077224 */ /* 0x100fe200078e0210 */
[----:B------:R-:W-:Y:S01]  /*0140*/  UIADD3 UR6, UPT, UPT, UR5, 0x1000, URZ ;  /* 0x0000100005067890 */ /* 0x000fe2000fffe0ff */
[----:B------:R-:W-:Y:S01]  /*0150*/  MOV R23, RZ ;  /* 0x000000ff00177202 */ /* 0x000fe20000000f00 */
[----:B------:R-:W-:Y:S02]  /*0160*/  UIADD3 UR4, UPT, UPT, UR10, 0x1f, URZ ;  /* 0x0000001f0a047890 */ /* 0x000fe4000fffe0ff */
[----:B------:R-:W-:Y:S01]  /*0170*/  IMAD R6, R19, UR10, R16 ;  /* 0x0000000a13067c24 */ /* 0x000fe2000f8e0210 */
[----:B------:R-:W-:Y:S01]  /*0180*/  LEA R7, R0, R7, 0x5 ;  /* 0x0000000700077211 */ /* 0x000fe200078e28ff */
[----:B------:R-:W1:Y:S01]  /*0190*/  LDC R2, c[0x0][0x39c] ;  /* 0x0000e700ff027b82 */ /* 0x000e620000000800 */
[----:B------:R-:W-:Y:S01]  /*01a0*/  USHF.R.U32.HI UR4, URZ, 0x5, UR4 ;  /* 0x00000005ff047899 */ /* 0x000fe20008011604 */
[----:B------:R-:W2:Y:S03]  /*01b0*/  LDCU UR11, c[0x0][0x3a0] ;  /* 0x00007400ff0b77ac */ /* 0x000ea60008000800 */
[----:B------:R-:W-:-:S03]  /*01c0*/  UIADD3 UR4, UPT, UPT, -UR4, URZ, URZ ;  /* 0x000000ff04047290 */ /* 0x000fc6000fffe1ff */
[----:B------:R-:W3:Y:S01]  /*01d0*/  LDC.64 R20, c[0x0][0x380] ;  /* 0x0000e000ff147b82 */ /* 0x000ee20000000a00 */
[----:B0-----:R-:W-:Y:S02]  /*01e0*/  ULEA UR5, UR7, UR5, 0x18 ;  /* 0x0000000507057291 */ /* 0x001fe4000f8ec0ff */
[----:B------:R-:W-:-:S04]  /*01f0*/  ULEA UR6, UR7, UR6, 0x18 ;  /* 0x0000000607067291 */ /* 0x000fc8000f8ec0ff */
[C---:B------:R-:W-:Y:S02]  /*0200*/  LEA R5, R17.reuse, UR5, 0x7 ;  /* 0x0000000511057c11 */ /* 0x040fe4000f8e38ff */
[C---:B------:R-:W-:Y:S02]  /*0210*/  LEA R4, R16.reuse, UR6, 0x2 ;  /* 0x0000000610047c11 */ /* 0x040fe4000f8e10ff */
[----:B------:R-:W-:Y:S02]  /*0220*/  LEA R0, R16, R5, 0x2 ;  /* 0x0000000510007211 */ /* 0x000fe400078e10ff */
[----:B--2---:R-:W-:-:S07]  /*0230*/  LEA R3, R17, R4, 0x7 ;  /* 0x0000000411037211 */ /* 0x004fce00078e38ff */
.L_x_1:
[----:B------:R-:W-:Y:S01]  /*0240*/  ISETP.GE.AND P1, PT, R17, UR11, PT ;  /* 0x0000000b11007c0c */ /* 0x000fe2000bf26270 */
[----:B------:R-:W-:Y:S01]  /*0250*/  HFMA2 R22, -RZ, RZ, 0, 0 ;  /* 0x00000000ff167431 */ /* 0x000fe200000001ff */
[----:B------:R-:W-:Y:S01]  /*0260*/  ISETP.GE.AND P0, PT, R16, UR11, PT ;  /* 0x0000000b10007c0c */ /* 0x000fe2000bf06270 */
[----:B---3--:R-:W-:Y:S01]  /*0270*/  IMAD.WIDE R8, R6, 0x4, R20 ;  /* 0x0000000406087825 */ /* 0x008fe200078e0214 */
[----:B------:R-:W-:-:S09]  /*0280*/  MOV R27, RZ ;  /* 0x000000ff001b7202 */ /* 0x000fd20000000f00 */
[----:B------:R-:W0:Y:S02]  /*0290*/  @!P1 LDC.64 R10, c[0x0][0x388] ;  /* 0x0000e200ff0a9b82 */ /* 0x000e240000000a00 */
[----:B------:R-:W2:Y:S01]  /*02a0*/  @!P0 LDG.E R27, desc[UR8][R8.64] ;  /* 0x00000008081b8981 */ /* 0x000ea2000c1e1900 */
[----:B0-----:R-:W-:-:S05]  /*02b0*/  @!P1 IMAD.WIDE R10, R7, 0x4, R10 ;  /* 0x00000004070a9825 */ /* 0x001fca00078e020a */
[----:B------:R-:W3:Y:S04]  /*02c0*/  @!P1 LDG.E R22, desc[UR8][R10.64] ;  /* 0x000000080a169981 */ /* 0x000ee8000c1e1900 */
[----:B--2---:R-:W-:Y:S04]  /*02d0*/  STS [R0], R27 ;  /* 0x0000001b00007388 */ /* 0x004fe80000000800 */
[----:B---3--:R-:W-:Y:S01]  /*02e0*/  STS [R3], R22 ;  /* 0x0000001603007388 */ /* 0x008fe20000000800 */
[----:B------:R-:W-:Y:S06]  /*02f0*/  BAR.SYNC.DEFER_BLOCKING 0x0 ;  /* 0x0000000000007b1d */ /* 0x000fec0000010000 */
[----:B------:R-:W-:Y:S04]  /*0300*/  LDS R26, [R4] ;  /* 0x00000000041a7984 */ /* 0x000fe80000000800 */
[----:B------:R-:W0:Y:S04]  /*0310*/  LDS.128 R12, [R5] ;  /* 0x00000000050c7984 */ /* 0x000e280000000c00 */
[----:B------:R-:W2:Y:S04]  /*0320*/  LDS R29, [R4+0x80] ;  /* 0x00008000041d7984 */ /* 0x000ea80000000800 */
[----:B------:R-:W3:Y:S04]  /*0330*/  LDS R25, [R4+0x100] ;  /* 0x0001000004197984 */ /* 0x000ee80000000800 */
[----:B------:R-:W4:Y:S04]  /*0340*/  LDS R24, [R4+0x180] ;  /* 0x0001800004187984 */ /* 0x000f280000000800 */
[----:B------:R-:W-:Y:S04]  /*0350*/  LDS.128 R8, [R5+0x10] ;  /* 0x0000100005087984 */ /* 0x000fe80000000c00 */
[----:B------:R-:W-:Y:S01]  /*0360*/  LDS R22, [R4+0x280] ;  /* 0x0002800004167984 */ /* 0x000fe20000000800 */
[----:B0-----:R-:W-:-:S03]  /*0370*/  FFMA R12, R12, R26, R23 ;  /* 0x0000001a0c0c7223 */ /* 0x001fc60000000017 */
[----:B------:R-:W0:Y:S01]  /*0380*/  LDS R23, [R4+0x200] ;  /* 0x0002000004177984 */ /* 0x000e220000000800 */
[----:B--2---:R-:W-:-:S03]  /*0390*/  FFMA R12, R29, R13, R12 ;  /* 0x0000000d1d0c7223 */ /* 0x004fc6000000000c */
[----:B------:R-:W-:Y:S01]  /*03a0*/  LDS R26, [R4+0xb80] ;  /* 0x000b8000041a7984 */ /* 0x000fe20000000800 */
[----:B---3--:R-:W-:-:S03]  /*03b0*/  FFMA R13, R25, R14, R12 ;  /* 0x0000000e190d7223 */ /* 0x008fc6000000000c */
[----:B------:R-:W2:Y:S01]  /*03c0*/  LDS R25, [R4+0x300] ;  /* 0x0003000004197984 */ /* 0x000ea20000000800 */
[----:B----4-:R-:W-:-:S03]  /*03d0*/  FFMA R13, R24, R15, R13 ;  /* 0x0000000f180d7223 */ /* 0x010fc6000000000d */
[----:B------:R-:W3:Y:S01]  /*03e0*/  LDS R24, [R4+0x380] ;  /* 0x0003800004187984 */ /* 0x000ee20000000800 */
[----:B0-----:R-:W-:-:S03]  /*03f0*/  FFMA R27, R8, R23, R13 ;  /* 0x00000017081b7223 */ /* 0x001fc6000000000d */
[----:B------:R-:W-:Y:S04]  /*0400*/  LDS R23, [R4+0x400] ;  /* 0x0004000004177984 */ /* 0x000fe80000000800 */
[----:B------:R-:W0:Y:S01]  /*0410*/  LDS.128 R12, [R5+0x20] ;  /* 0x00002000050c7984 */ /* 0x000e220000000c00 */
[----:B------:R-:W-:-:S03]  /*0420*/  FFMA R8, R22, R9, R27 ;  /* 0x0000000916087223 */ /* 0x000fc6000000001b */
[----:B------:R-:W4:Y:S01]  /*0430*/  LDS R22, [R4+0x480] ;  /* 0x0004800004167984 */ /* 0x000f220000000800 */
[----:B--2---:R-:W-:-:S03]  /*0440*/  FFMA R9, R25, R10, R8 ;  /* 0x0000000a19097223 */ /* 0x004fc60000000008 */
[----:B------:R-:W2:Y:S01]  /*0450*/  LDS R25, [R4+0x500] ;  /* 0x0005000004197984 */ /* 0x000ea20000000800 */
[----:B---3--:R-:W-:-:S03]  /*0460*/  FFMA R9, R24, R11, R9 ;  /* 0x0000000b18097223 */ /* 0x008fc60000000009 */
[----:B------:R-:W3:Y:S01]  /*0470*/  LDS R24, [R4+0x580] ;  /* 0x0005800004187984 */ /* 0x000ee20000000800 */
[----:B0-----:R-:W-:-:S03]  /*0480*/  FFMA R27, R12, R23, R9 ;  /* 0x000000170c1b7223 */ /* 0x001fc60000000009 */
[----:B------:R-:W-:Y:S04]  /*0490*/  LDS R23, [R4+0x600] ;  /* 0x0006000004177984 */ /* 0x000fe80000000800 */
[----:B------:R-:W0:Y:S01]  /*04a0*/  LDS.128 R8, [R5+0x30] ;  /* 0x0000300005087984 */ /* 0x000e220000000c00 */
[----:B----4-:R-:W-:-:S03]  /*04b0*/  FFMA R12, R22, R13, R27 ;  /* 0x0000000d160c7223 */ /* 0x010fc6000000001b */
        /* <DEDUP_REMOVED lines=22> */
[----:B------:R-:W-:Y:S04]  /*0620*/  LDS R27, [R4+0xc00] ;  /* 0x000c0000041b7984 */ /* 0x000fe80000000800 */
[----:B------:R-:W-:Y:S01]  /*0630*/  LDS R24, [R4+0xc80] ;  /* 0x000c800004187984 */ /* 0x000fe20000000800 */
[----:B0-----:R-:W-:-:S03]  /*0640*/  FFMA R23, R8, R23, R13 ;  /* 0x0000001708177223 */ /* 0x001fc6000000000d */
[----:B------:R-:W0:Y:S01]  /*0650*/  LDS.128 R12, [R5+0x60] ;  /* 0x00006000050c7984 */ /* 0x000e220000000c00 */
[----:B----4-:R-:W-:-:S03]  /*0660*/  FFMA R22, R22, R9, R23 ;  /* 0x0000000916167223 */ /* 0x010fc60000000017 */
[----:B------:R-:W3:Y:S01]  /*0670*/  LDS R23, [R4+0xd00] ;  /* 0x000d000004177984 */ /* 0x000ee20000000800 */
[----:B--2---:R-:W-:-:S03]  /*0680*/  FFMA R25, R25, R10, R22 ;  /* 0x0000000a19197223 */ /* 0x004fc60000000016 */
[----:B------:R-:W2:Y:S01]  /*0690*/  LDS R22, [R4+0xd80] ;  /* 0x000d800004167984 */ /* 0x000ea20000000800 */
[----:B------:R-:W-:-:S03]  /*06a0*/  FFMA R11, R26, R11, R25 ;  /* 0x0000000b1a0b7223 */ /* 0x000fc60000000019 */
[----:B------:R-:W-:Y:S01]  /*06b0*/  LDS R25, [R4+0xe00] ;  /* 0x000e000004197984 */ /* 0x000fe20000000800 */
[----:B0-----:R-:W-:-:S03]  /*06c0*/  FFMA R27, R12, R27, R11 ;  /* 0x0000001b0c1b7223 */ /* 0x001fc6000000000b */
[----:B------:R-:W0:Y:S01]  /*06d0*/  LDS.128 R8, [R5+0x70] ;  /* 0x0000700005087984 */ /* 0x000e220000000c00 */
[----:B------:R-:W-:-:S03]  /*06e0*/  FFMA R24, R24, R13, R27 ;  /* 0x0000000d18187223 */ /* 0x000fc6000000001b */
[----:B------:R-:W4:Y:S04]  /*06f0*/  LDS R27, [R4+0xe80] ;  /* 0x000e8000041b7984 */ /* 0x000f280000000800 */
[----:B------:R-:W5:Y:S04]  /*0700*/  LDS R13, [R4+0xf00] ;  /* 0x000f0000040d7984 */ /* 0x000f680000000800 */
[----:B------:R-:W1:Y:S01]  /*0710*/  LDS R12, [R4+0xf80] ;  /* 0x000f8000040c7984 */ /* 0x000e620000000800 */
[----:B---3--:R-:W-:Y:S01]  /*0720*/  FFMA R23, R23, R14, R24 ;  /* 0x0000000e17177223 */ /* 0x008fe20000000018 */
[----:B------:R-:W-:-:S03]  /*0730*/  UIADD3 UR4, UPT, UPT, UR4, 0x1, URZ ;  /* 0x0000000104047890 */ /* 0x000fc6000fffe0ff */
[----:B--2---:R-:W-:Y:S01]  /*0740*/  FFMA R15, R22, R15, R23 ;  /* 0x0000000f160f7223 */ /* 0x004fe20000000017 */
[----:B------:R-:W-:Y:S01]  /*0750*/  UISETP.NE.AND UP0, UPT, UR4, URZ, UPT ;  /* 0x000000ff0400728c */ /* 0x000fe2000bf05270 */
[----:B------:R-:W-:Y:S02]  /*0760*/  IADD3 R17, PT, PT, R17, 0x20, RZ ;  /* 0x0000002011117810 */ /* 0x000fe40007ffe0ff */
[----:B------:R-:W-:Y:S02]  /*0770*/  IADD3 R6, PT, PT, R6, 0x20, RZ ;  /* 0x0000002006067810 */ /* 0x000fe40007ffe0ff */
[----:B------:R-:W-:Y:S01]  /*0780*/  IADD3 R16, PT, PT, R16, 0x20, RZ ;  /* 0x0000002010107810 */ /* 0x000fe20007ffe0ff */
[----:B0-----:R-:W-:-:S04]  /*0790*/  FFMA R8, R8, R25, R15 ;  /* 0x0000001908087223 */ /* 0x001fc8000000000f */
[----:B----4-:R-:W-:-:S04]  /*07a0*/  FFMA R8, R27, R9, R8 ;  /* 0x000000091b087223 */ /* 0x010fc80000000008 */
[----:B-----5:R-:W-:Y:S01]  /*07b0*/  FFMA R13, R13, R10, R8 ;  /* 0x0000000a0d0d7223 */ /* 0x020fe20000000008 */
[----:B-1----:R-:W-:-:S03]  /*07c0*/  MOV R8, R2 ;  /* 0x0000000200087202 */ /* 0x002fc60000000f00 */
[----:B------:R-:W-:Y:S01]  /*07d0*/  FFMA R23, R12, R11, R13 ;  /* 0x0000000b0c177223 */ /* 0x000fe2000000000d */
[----:B------:R-:W-:Y:S01]  /*07e0*/  LEA R7, R8, R7, 0x5 ;  /* 0x0000000708077211 */ /* 0x000fe200078e28ff */
[----:B------:R-:W-:Y:S06]  /*07f0*/  BAR.SYNC.DEFER_BLOCKING 0x0 ;  /* 0x0000000000007b1d */ /* 0x000fec0000010000 */
[----:B------:R-:W-:Y:S05]  /*0800*/  BRA.U UP0, `(.L_x_1) ;  /* 0xfffffff9008c7547 */ /* 0x000fea000b83ffff */
.L_x_0:
[----:B------:R-:W0:Y:S01]  /*0810*/  LDC.64 R2, c[0x0][0x390] ;  /* 0x0000e400ff027b82 */ /* 0x000e220000000a00 */
[----:B------:R-:W-:-:S04]  /*0820*/  IMAD R19, R19, R8, R18 ;  /* 0x0000000813137224 */ /* 0x000fc800078e0212 */
[----:B0-----:R-:W-:-:S05]  /*0830*/  IMAD.WIDE R2, R19, 0x4, R2 ;  /* 0x0000000413027825 */ /* 0x001fca00078e0202 */
[----:B------:R-:W-:Y:S01]  /*0840*/  STG.E desc[UR8][R2.64], R23 ;  /* 0x0000001702007986 */ /* 0x000fe2000c101908 */
[----:B------:R-:W-:Y:S05]  /*0850*/  EXIT ;  /* 0x000000000000794d */ /* 0x000fea0003800000 */
.L_x_2:
[----:B------:R-:W-:-:S00]  /*0860*/  BRA `(.L_x_2) ;  /* 0xfffffffc00fc7947 */ /* 0x000fc0000383ffff */
[----:B------:R-:W-:-:S00]  /*0870*/  NOP ;  /* 0x0000000000007918 */ /* 0x000fc00000000000 */
        /* <DEDUP_REMOVED lines=8> */
.L_x_3:


//--------------------- .nv.shared._Z9matrixMulPfS_S_iii --------------------------
	.section	.nv.shared._Z9matrixMulPfS_S_iii,"aw",@nobits
	.sectionflags	@""
	.align	4
.nv.shared._Z9matrixMulPfS_S_iii:
	.zero		9216


//--------------------- .nv.shared.reserved.0     --------------------------
	.section	.nv.shared.reserved.0,"aw",@nobits
	.weak		__nv_reservedSMEM_offset_0_alias
	.size		__nv_reservedSMEM_offset_0_alias, 0, 64
	.other		__nv_reservedSMEM_offset_0_alias,@"STO_CUDA_RESERVED_SHARED STV_DEFAULT"
__nv_reservedSMEM_offset_0_alias:
	.zero		0
	.zero		64


//--------------------- .nv.constant0._Z9matrixMulPfS_S_iii --------------------------
	.section	.nv.constant0._Z9matrixMulPfS_S_iii,"a",@progbits
	.sectionflags	@""
	.align	4
.nv.constant0._Z9matrixMulPfS_S_iii:
	.zero		932


//--------------------- SYMBOLS --------------------------

	.type		.nv.reservedSmem.offset0,@object
	.size		.nv.reservedSmem.offset0,0x4
	.type		.nv.reservedSmem.cap,@object
	.size		.nv.reservedSmem.cap,0x4
